//
// Generated by NVIDIA NVVM Compiler
//
// Compiler Build ID: CL-36424714
// Cuda compilation tools, release 13.0, V13.0.88
// Based on NVVM 20.0.0
//

.version 9.0
.target sm_100
.address_size 64

	// .globl	_Z20compute_global_countPiS_ii
// _ZZ20compute_global_countPiS_iiE15local_count_map has been demoted
// _ZZ12in_lane_scanPiS_S_iE12local_offset has been demoted
// _ZZ12in_lane_scanPiS_S_iE4temp has been demoted
// _ZZ12in_lane_scanPiS_S_iE3sum has been demoted

.visible .entry _Z20compute_global_countPiS_ii(
	.param .u64 .ptr .align 1 _Z20compute_global_countPiS_ii_param_0,
	.param .u64 .ptr .align 1 _Z20compute_global_countPiS_ii_param_1,
	.param .u32 _Z20compute_global_countPiS_ii_param_2,
	.param .u32 _Z20compute_global_countPiS_ii_param_3
)
{
	.reg .pred 	%p<13>;
	.reg .b32 	%r<38>;
	.reg .b64 	%rd<9>;
	// demoted variable
	.shared .align 4 .b8 _ZZ20compute_global_countPiS_iiE15local_count_map[16];
	ld.param.u64 	%rd1, [_Z20compute_global_countPiS_ii_param_0];
	ld.param.u64 	%rd2, [_Z20compute_global_countPiS_ii_param_1];
	ld.param.u32 	%r11, [_Z20compute_global_countPiS_ii_param_2];
	ld.param.u32 	%r12, [_Z20compute_global_countPiS_ii_param_3];
	mov.u32 	%r1, %ctaid.x;
	mov.u32 	%r13, %ntid.x;
	mov.u32 	%r2, %tid.x;
	mad.lo.s32 	%r3, %r1, %r13, %r2;
	setp.gt.u32 	%p1, %r2, 3;
	shl.b32 	%r14, %r2, 2;
	mov.u32 	%r15, _ZZ20compute_global_countPiS_iiE15local_count_map;
	add.s32 	%r4, %r15, %r14;
	@%p1 bra 	$L__BB0_2;
	mov.b32 	%r16, 0;
	st.shared.u32 	[%r4], %r16;
$L__BB0_2:
	bar.sync 	0;
	setp.ge.s32 	%p2, %r3, %r11;
	mov.b32 	%r37, 0;
	@%p2 bra 	$L__BB0_4;
	cvta.to.global.u64 	%rd3, %rd1;
	mul.wide.s32 	%rd4, %r3, 4;
	add.s64 	%rd5, %rd3, %rd4;
	ld.global.u32 	%r18, [%rd5];
	shl.b32 	%r19, %r12, 1;
	shr.s32 	%r20, %r18, %r19;
	and.b32  	%r37, %r20, 3;
$L__BB0_4:
	setp.eq.s32 	%p3, %r37, 0;
	mov.b32 	%r21, -1;
	vote.sync.ballot.b32 	%r7, %p3, %r21;
	setp.eq.s32 	%p5, %r37, 1;
	vote.sync.ballot.b32 	%r8, %p5, %r21;
	setp.eq.s32 	%p7, %r37, 2;
	vote.sync.ballot.b32 	%r9, %p7, %r21;
	setp.eq.s32 	%p9, %r37, 3;
	vote.sync.ballot.b32 	%r10, %p9, %r21;
	setp.ne.s32 	%p11, %r2, 0;
	@%p11 bra 	$L__BB0_6;
	popc.b32 	%r22, %r10;
	popc.b32 	%r23, %r9;
	popc.b32 	%r24, %r8;
	popc.b32 	%r25, %r7;
	ld.shared.u32 	%r26, [_ZZ20compute_global_countPiS_iiE15local_count_map];
	add.s32 	%r27, %r26, %r25;
	st.shared.u32 	[_ZZ20compute_global_countPiS_iiE15local_count_map], %r27;
	ld.shared.u32 	%r28, [_ZZ20compute_global_countPiS_iiE15local_count_map+4];
	add.s32 	%r29, %r28, %r24;
	st.shared.u32 	[_ZZ20compute_global_countPiS_iiE15local_count_map+4], %r29;
	ld.shared.u32 	%r30, [_ZZ20compute_global_countPiS_iiE15local_count_map+8];
	add.s32 	%r31, %r30, %r23;
	st.shared.u32 	[_ZZ20compute_global_countPiS_iiE15local_count_map+8], %r31;
	ld.shared.u32 	%r32, [_ZZ20compute_global_countPiS_iiE15local_count_map+12];
	add.s32 	%r33, %r32, %r22;
	st.shared.u32 	[_ZZ20compute_global_countPiS_iiE15local_count_map+12], %r33;
$L__BB0_6:
	setp.gt.u32 	%p12, %r2, 3;
	bar.sync 	0;
	@%p12 bra 	$L__BB0_8;
	ld.shared.u32 	%r34, [%r4];
	mov.u32 	%r35, %nctaid.x;
	mad.lo.s32 	%r36, %r35, %r2, %r1;
	cvta.to.global.u64 	%rd6, %rd2;
	mul.wide.u32 	%rd7, %r36, 4;
	add.s64 	%rd8, %rd6, %rd7;
	st.global.u32 	[%rd8], %r34;
$L__BB0_8:
	ret;

}
	// .globl	_Z12in_lane_scanPiS_S_i
.visible .entry _Z12in_lane_scanPiS_S_i(
	.param .u64 .ptr .align 1 _Z12in_lane_scanPiS_S_i_param_0,
	.param .u64 .ptr .align 1 _Z12in_lane_scanPiS_S_i_param_1,
	.param .u64 .ptr .align 1 _Z12in_lane_scanPiS_S_i_param_2,
	.param .u32 _Z12in_lane_scanPiS_S_i_param_3
)
{
	.reg .pred 	%p<17>;
	.reg .b32 	%r<51>;
	.reg .b64 	%rd<13>;
	// demoted variable
	.shared .align 4 .b8 _ZZ12in_lane_scanPiS_S_iE12local_offset[128];
	// demoted variable
	.shared .align 4 .b8 _ZZ12in_lane_scanPiS_S_iE4temp[128];
	// demoted variable
	.shared .align 4 .u32 _ZZ12in_lane_scanPiS_S_iE3sum;
	ld.param.u64 	%rd4, [_Z12in_lane_scanPiS_S_i_param_0];
	ld.param.u64 	%rd2, [_Z12in_lane_scanPiS_S_i_param_1];
	ld.param.u64 	%rd3, [_Z12in_lane_scanPiS_S_i_param_2];
	ld.param.u32 	%r18, [_Z12in_lane_scanPiS_S_i_param_3];
	cvta.to.global.u64 	%rd5, %rd4;
	mov.u32 	%r1, %ctaid.x;
	mov.u32 	%r2, %tid.x;
	mov.u32 	%r19, %ntid.x;
	mad.lo.s32 	%r3, %r1, %r19, %r2;
	setp.ne.s32 	%p2, %r2, 0;
	shl.b32 	%r20, %r2, 2;
	mov.u32 	%r21, _ZZ12in_lane_scanPiS_S_iE4temp;
	add.s32 	%r4, %r21, %r20;
	mul.wide.s32 	%rd6, %r3, 4;
	add.s64 	%rd1, %rd5, %rd6;
	@%p2 bra 	$L__BB1_2;
	mov.b32 	%r45, 0;
	st.shared.u32 	[_ZZ12in_lane_scanPiS_S_iE3sum], %r45;
	setp.lt.s32 	%p6, %r3, %r18;
	mov.pred 	%p16, 0;
	@%p6 bra 	$L__BB1_4;
	bra.uni 	$L__BB1_5;
$L__BB1_2:
	setp.ge.s32 	%p4, %r3, %r18;
	mov.pred 	%p16, 0;
	@%p4 bra 	$L__BB1_5;
	ld.global.u32 	%r45, [%rd1+-4];
$L__BB1_4:
	st.shared.u32 	[%r4], %r45;
	ld.global.u32 	%r23, [%rd1];
	atom.shared.add.u32 	%r24, [_ZZ12in_lane_scanPiS_S_iE3sum], %r23;
	mov.pred 	%p16, -1;
$L__BB1_5:
	bar.sync 	0;
	setp.gt.u32 	%p8, %r2, 31;
	mov.u32 	%r26, _ZZ12in_lane_scanPiS_S_iE12local_offset;
	add.s32 	%r7, %r26, %r20;
	@%p8 bra 	$L__BB1_17;
	setp.eq.s32 	%p9, %r2, 0;
	mov.b32 	%r46, 0;
	@%p9 bra 	$L__BB1_8;
	ld.shared.u32 	%r46, [%r4+-4];
$L__BB1_8:
	bar.sync 	0;
	ld.shared.u32 	%r29, [%r4];
	add.s32 	%r30, %r29, %r46;
	st.shared.u32 	[%r4], %r30;
	bar.sync 	0;
	setp.lt.u32 	%p10, %r2, 2;
	mov.b32 	%r47, 0;
	@%p10 bra 	$L__BB1_10;
	ld.shared.u32 	%r47, [%r4+-8];
$L__BB1_10:
	bar.sync 	0;
	ld.shared.u32 	%r32, [%r4];
	add.s32 	%r33, %r32, %r47;
	st.shared.u32 	[%r4], %r33;
	bar.sync 	0;
	setp.lt.u32 	%p11, %r2, 4;
	mov.b32 	%r48, 0;
	@%p11 bra 	$L__BB1_12;
	ld.shared.u32 	%r48, [%r4+-16];
$L__BB1_12:
	bar.sync 	0;
	ld.shared.u32 	%r35, [%r4];
	add.s32 	%r36, %r35, %r48;
	st.shared.u32 	[%r4], %r36;
	bar.sync 	0;
	setp.lt.u32 	%p12, %r2, 8;
	mov.b32 	%r49, 0;
	@%p12 bra 	$L__BB1_14;
	ld.shared.u32 	%r49, [%r4+-32];
$L__BB1_14:
	bar.sync 	0;
	ld.shared.u32 	%r38, [%r4];
	add.s32 	%r39, %r38, %r49;
	st.shared.u32 	[%r4], %r39;
	bar.sync 	0;
	setp.lt.u32 	%p13, %r2, 16;
	mov.b32 	%r50, 0;
	@%p13 bra 	$L__BB1_16;
	ld.shared.u32 	%r50, [%r4+-64];
$L__BB1_16:
	bar.sync 	0;
	ld.shared.u32 	%r40, [%r4];
	add.s32 	%r41, %r40, %r50;
	st.shared.u32 	[%r4], %r41;
	bar.sync 	0;
	ld.shared.u32 	%r42, [%r4];
	st.shared.u32 	[%r7], %r42;
$L__BB1_17:
	bar.sync 	0;
	not.pred 	%p14, %p16;
	@%p14 bra 	$L__BB1_19;
	ld.shared.u32 	%r43, [%r7];
	cvta.to.global.u64 	%rd7, %rd2;
	add.s64 	%rd9, %rd7, %rd6;
	st.global.u32 	[%rd9], %r43;
$L__BB1_19:
	setp.ne.s32 	%p15, %r2, 0;
	@%p15 bra 	$L__BB1_21;
	ld.shared.u32 	%r44, [_ZZ12in_lane_scanPiS_S_iE3sum];
	cvta.to.global.u64 	%rd10, %rd3;
	mul.wide.u32 	%rd11, %r1, 4;
	add.s64 	%rd12, %rd10, %rd11;
	st.global.u32 	[%rd12], %r44;
$L__BB1_21:
	ret;

}
	// .globl	_Z18parallel_scan_sumsPiS_i
.visible .entry _Z18parallel_scan_sumsPiS_i(
	.param .u64 .ptr .align 1 _Z18parallel_scan_sumsPiS_i_param_0,
	.param .u64 .ptr .align 1 _Z18parallel_scan_sumsPiS_i_param_1,
	.param .u32 _Z18parallel_scan_sumsPiS_i_param_2
)
{


	ret;

}
	// .globl	_Z19in_lane_propagationPiS_S_i
.visible .entry _Z19in_lane_propagationPiS_S_i(
	.param .u64 .ptr .align 1 _Z19in_lane_propagationPiS_S_i_param_0,
	.param .u64 .ptr .align 1 _Z19in_lane_propagationPiS_S_i_param_1,
	.param .u64 .ptr .align 1 _Z19in_lane_propagationPiS_S_i_param_2,
	.param .u32 _Z19in_lane_propagationPiS_S_i_param_3
)
{
	.reg .pred 	%p<2>;
	.reg .b32 	%r<9>;
	.reg .b64 	%rd<12>;

	ld.param.u64 	%rd1, [_Z19in_lane_propagationPiS_S_i_param_0];
	ld.param.u64 	%rd2, [_Z19in_lane_propagationPiS_S_i_param_1];
	ld.param.u64 	%rd3, [_Z19in_lane_propagationPiS_S_i_param_2];
	ld.param.u32 	%r3, [_Z19in_lane_propagationPiS_S_i_param_3];
	mov.u32 	%r1, %ctaid.x;
	mov.u32 	%r4, %ntid.x;
	mov.u32 	%r5, %tid.x;
	mad.lo.s32 	%r2, %r1, %r4, %r5;
	setp.ge.s32 	%p1, %r2, %r3;
	@%p1 bra 	$L__BB3_2;
	cvta.to.global.u64 	%rd4, %rd1;
	cvta.to.global.u64 	%rd5, %rd2;
	cvta.to.global.u64 	%rd6, %rd3;
	mul.wide.s32 	%rd7, %r2, 4;
	add.s64 	%rd8, %rd4, %rd7;
	ld.global.u32 	%r6, [%rd8];
	mul.wide.u32 	%rd9, %r1, 4;
	add.s64 	%rd10, %rd5, %rd9;
	ld.global.u32 	%r7, [%rd10];
	add.s32 	%r8, %r7, %r6;
	add.s64 	%rd11, %rd6, %rd7;
	st.global.u32 	[%rd11], %r8;
$L__BB3_2:
	ret;

}
	// .globl	_Z10radix_sortPiS_S_ii
.visible .entry _Z10radix_sortPiS_S_ii(
	.param .u64 .ptr .align 1 _Z10radix_sortPiS_S_ii_param_0,
	.param .u64 .ptr .align 1 _Z10radix_sortPiS_S_ii_param_1,
	.param .u64 .ptr .align 1 _Z10radix_sortPiS_S_ii_param_2,
	.param .u32 _Z10radix_sortPiS_S_ii_param_3,
	.param .u32 _Z10radix_sortPiS_S_ii_param_4
)
{
	.reg .pred 	%p<2>;
	.reg .b32 	%r<15>;
	.reg .b64 	%rd<13>;

	ld.param.u64 	%rd1, [_Z10radix_sortPiS_S_ii_param_0];
	ld.param.u64 	%rd2, [_Z10radix_sortPiS_S_ii_param_1];
	ld.param.u64 	%rd3, [_Z10radix_sortPiS_S_ii_param_2];
	ld.param.u32 	%r4, [_Z10radix_sortPiS_S_ii_param_3];
	ld.param.u32 	%r3, [_Z10radix_sortPiS_S_ii_param_4];
	mov.u32 	%r1, %ctaid.x;
	mov.u32 	%r5, %ntid.x;
	mov.u32 	%r6, %tid.x;
	mad.lo.s32 	%r2, %r1, %r5, %r6;
	setp.ge.s32 	%p1, %r2, %r4;
	@%p1 bra 	$L__BB4_2;
	cvta.to.global.u64 	%rd4, %rd1;
	cvta.to.global.u64 	%rd5, %rd3;
	cvta.to.global.u64 	%rd6, %rd2;
	mul.wide.s32 	%rd7, %r2, 4;
	add.s64 	%rd8, %rd4, %rd7;
	ld.global.u32 	%r7, [%rd8];
	shl.b32 	%r8, %r3, 1;
	shr.s32 	%r9, %r7, %r8;
	and.b32  	%r10, %r9, 3;
	mov.u32 	%r11, %nctaid.x;
	mad.lo.s32 	%r12, %r10, %r11, %r1;
	mul.wide.u32 	%rd9, %r12, 4;
	add.s64 	%rd10, %rd5, %rd9;
	atom.global.add.u32 	%r13, [%rd10], 1;
	ld.global.u32 	%r14, [%rd8];
	mul.wide.s32 	%rd11, %r13, 4;
	add.s64 	%rd12, %rd6, %rd11;
	st.global.u32 	[%rd12], %r14;
$L__BB4_2:
	ret;

}


// ===== COMPILED SASS (sm_100) =====

	.target	sm_100

	.elftype	@"ET_EXEC"


//--------------------- .note.nv.tkinfo           --------------------------
	.section	.note.nv.tkinfo,"",@"SHT_NOTE"
	.sectionflags	@"SHF_NOTE_NV_TKINFO"
	.tkinfo
        /*0018*/ 	.word	0x00000002
        /*0030*/ 	.string	""
        /*0030*/ 	.string	"ptxas"
        /*0030*/ 	.string	"Cuda compilation tools, release 13.0, V13.0.88"
        /*0030*/ 	.string	"Build cuda_13.0.r13.0/compiler.36424714_0"
        /*0030*/ 	.string	"-arch sm_100 -m 64 "



//--------------------- .note.nv.cuinfo           --------------------------
	.section	.note.nv.cuinfo,"",@"SHT_NOTE"
	.sectionflags	@"SHF_NOTE_NV_CUINFO"
        /*0018*/ 	.short	0x0002
        /*001a*/ 	.short	0x0064
        /*001c*/ 	.short	0x0082
	.zero		2


//--------------------- .nv.info                  --------------------------
	.section	.nv.info,"",@"SHT_CUDA_INFO"
	.align	4


	//----- nvinfo : EIATTR_REGCOUNT
	.align		4
        /*0000*/ 	.byte	0x04, 0x2f
        /*0002*/ 	.short	(.L_1 - .L_0)
	.align		4
.L_0:
        /*0004*/ 	.word	index@(_Z20compute_global_countPiS_ii)
        /*0008*/ 	.word	0x00000011


	//----- nvinfo : EIATTR_FRAME_SIZE
	.align		4
.L_1:
        /*000c*/ 	.byte	0x04, 0x11
        /*000e*/ 	.short	(.L_3 - .L_2)
	.align		4
.L_2:
        /*0010*/ 	.word	index@(_Z20compute_global_countPiS_ii)
        /*0014*/ 	.word	0x00000000


	//----- nvinfo : EIATTR_REGCOUNT
	.align		4
.L_3:
        /*0018*/ 	.byte	0x04, 0x2f
        /*001a*/ 	.short	(.L_5 - .L_4)
	.align		4
.L_4:
        /*001c*/ 	.word	index@(_Z12in_lane_scanPiS_S_i)
        /*0020*/ 	.word	0x0000000b


	//----- nvinfo : EIATTR_FRAME_SIZE
	.align		4
.L_5:
        /*0024*/ 	.byte	0x04, 0x11
        /*0026*/ 	.short	(.L_7 - .L_6)
	.align		4
.L_6:
        /*0028*/ 	.word	index@(_Z12in_lane_scanPiS_S_i)
        /*002c*/ 	.word	0x00000000


	//----- nvinfo : EIATTR_REGCOUNT
	.align		4
.L_7:
        /*0030*/ 	.byte	0x04, 0x2f
        /*0032*/ 	.short	(.L_9 - .L_8)
	.align		4
.L_8:
        /*0034*/ 	.word	index@(_Z18parallel_scan_sumsPiS_i)
        /*0038*/ 	.word	0x00000004


	//----- nvinfo : EIATTR_FRAME_SIZE
	.align		4
.L_9:
        /*003c*/ 	.byte	0x04, 0x11
        /*003e*/ 	.short	(.L_11 - .L_10)
	.align		4
.L_10:
        /*0040*/ 	.word	index@(_Z18parallel_scan_sumsPiS_i)
        /*0044*/ 	.word	0x00000000


	//----- nvinfo : EIATTR_REGCOUNT
	.align		4
.L_11:
        /*0048*/ 	.byte	0x04, 0x2f
        /*004a*/ 	.short	(.L_13 - .L_12)
	.align		4
.L_12:
        /*004c*/ 	.word	index@(_Z19in_lane_propagationPiS_S_i)
        /*0050*/ 	.word	0x0000000c


	//----- nvinfo : EIATTR_FRAME_SIZE
	.align		4
.L_13:
        /*0054*/ 	.byte	0x04, 0x11
        /*0056*/ 	.short	(.L_15 - .L_14)
	.align		4
.L_14:
        /*0058*/ 	.word	index@(_Z19in_lane_propagationPiS_S_i)
        /*005c*/ 	.word	0x00000000


	//----- nvinfo : EIATTR_REGCOUNT
	.align		4
.L_15:
        /*0060*/ 	.byte	0x04, 0x2f
        /*0062*/ 	.short	(.L_17 - .L_16)
	.align		4
.L_16:
        /*0064*/ 	.word	index@(_Z10radix_sortPiS_S_ii)
        /*0068*/ 	.word	0x0000000c


	//----- nvinfo : EIATTR_FRAME_SIZE
	.align		4
.L_17:
        /*006c*/ 	.byte	0x04, 0x11
        /*006e*/ 	.short	(.L_19 - .L_18)
	.align		4
.L_18:
        /*0070*/ 	.word	index@(_Z10radix_sortPiS_S_ii)
        /*0074*/ 	.word	0x00000000


	//----- nvinfo : EIATTR_MIN_STACK_SIZE
	.align		4
.L_19:
        /*0078*/ 	.byte	0x04, 0x12
        /*007a*/ 	.short	(.L_21 - .L_20)
	.align		4
.L_20:
        /*007c*/ 	.word	index@(_Z10radix_sortPiS_S_ii)
        /*0080*/ 	.word	0x00000000


	//----- nvinfo : EIATTR_MIN_STACK_SIZE
	.align		4
.L_21:
        /*0084*/ 	.byte	0x04, 0x12
        /*0086*/ 	.short	(.L_23 - .L_22)
	.align		4
.L_22:
        /*0088*/ 	.word	index@(_Z19in_lane_propagationPiS_S_i)
        /*008c*/ 	.word	0x00000000


	//----- nvinfo : EIATTR_MIN_STACK_SIZE
	.align		4
.L_23:
        /*0090*/ 	.byte	0x04, 0x12
        /*0092*/ 	.short	(.L_25 - .L_24)
	.align		4
.L_24:
        /*0094*/ 	.word	index@(_Z18parallel_scan_sumsPiS_i)
        /*0098*/ 	.word	0x00000000


	//----- nvinfo : EIATTR_MIN_STACK_SIZE
	.align		4
.L_25:
        /*009c*/ 	.byte	0x04, 0x12
        /*009e*/ 	.short	(.L_27 - .L_26)
	.align		4
.L_26:
        /*00a0*/ 	.word	index@(_Z12in_lane_scanPiS_S_i)
        /*00a4*/ 	.word	0x00000000


	//----- nvinfo : EIATTR_MIN_STACK_SIZE
	.align		4
.L_27:
        /*00a8*/ 	.byte	0x04, 0x12
        /*00aa*/ 	.short	(.L_29 - .L_28)
	.align		4
.L_28:
        /*00ac*/ 	.word	index@(_Z20compute_global_countPiS_ii)
        /*00b0*/ 	.word	0x00000000
.L_29:


//--------------------- .nv.compat                --------------------------
	.section	.nv.compat,"",@"SHT_CUDA_COMPAT_INFO"
	.align	4
        /*0000*/ 	.byte	0x02, 0x09, 0x00, 0x00, 0x02, 0x02, 0x01, 0x00, 0x02, 0x05, 0x05, 0x00, 0x03, 0x07, 0x01, 0x01
        /*0010*/ 	.byte	0x02, 0x03, 0x00, 0x00, 0x02, 0x06, 0x01, 0x00, 0x04, 0x0b, 0x08, 0x00, 0x09, 0x00, 0x00, 0x00
        /*0020*/ 	.byte	0x00, 0x00, 0x00, 0x00


//--------------------- .nv.info._Z10radix_sortPiS_S_ii --------------------------
	.section	.nv.info._Z10radix_sortPiS_S_ii,"",@"SHT_CUDA_INFO"
	.sectionflags	@""
	.align	4


	//----- nvinfo : EIATTR_CUDA_API_VERSION
	.align		4
        /*0000*/ 	.byte	0x04, 0x37
        /*0002*/ 	.short	(.L_31 - .L_30)
.L_30:
        /*0004*/ 	.word	0x00000082


	//----- nvinfo : EIATTR_KPARAM_INFO
	.align		4
.L_31:
        /*0008*/ 	.byte	0x04, 0x17
        /*000a*/ 	.short	(.L_33 - .L_32)
.L_32:
        /*000c*/ 	.word	0x00000000
        /*0010*/ 	.short	0x0004
        /*0012*/ 	.short	0x001c
        /*0014*/ 	.byte	0x00, 0xf0, 0x11, 0x00


	//----- nvinfo : EIATTR_KPARAM_INFO
	.align		4
.L_33:
        /*0018*/ 	.byte	0x04, 0x17
        /*001a*/ 	.short	(.L_35 - .L_34)
.L_34:
        /*001c*/ 	.word	0x00000000
        /*0020*/ 	.short	0x0003
        /*0022*/ 	.short	0x0018
        /*0024*/ 	.byte	0x00, 0xf0, 0x11, 0x00


	//----- nvinfo : EIATTR_KPARAM_INFO
	.align		4
.L_35:
        /*0028*/ 	.byte	0x04, 0x17
        /*002a*/ 	.short	(.L_37 - .L_36)
.L_36:
        /*002c*/ 	.word	0x00000000
        /*0030*/ 	.short	0x0002
        /*0032*/ 	.short	0x0010
        /*0034*/ 	.byte	0x00, 0xf5, 0x21, 0x00


	//----- nvinfo : EIATTR_KPARAM_INFO
	.align		4
.L_37:
        /*0038*/ 	.byte	0x04, 0x17
        /*003a*/ 	.short	(.L_39 - .L_38)
.L_38:
        /*003c*/ 	.word	0x00000000
        /*0040*/ 	.short	0x0001
        /*0042*/ 	.short	0x0008
        /*0044*/ 	.byte	0x00, 0xf5, 0x21, 0x00


	//----- nvinfo : EIATTR_KPARAM_INFO
	.align		4
.L_39:
        /*0048*/ 	.byte	0x04, 0x17
        /*004a*/ 	.short	(.L_41 - .L_40)
.L_40:
        /*004c*/ 	.word	0x00000000
        /*0050*/ 	.short	0x0000
        /*0052*/ 	.short	0x0000
        /*0054*/ 	.byte	0x00, 0xf5, 0x21, 0x00


	//----- nvinfo : EIATTR_SPARSE_MMA_MASK
	.align		4
.L_41:
        /*0058*/ 	.byte	0x03, 0x50
        /*005a*/ 	.short	0x0000


	//----- nvinfo : EIATTR_MAXREG_COUNT
	.align		4
        /*005c*/ 	.byte	0x03, 0x1b
        /*005e*/ 	.short	0x00ff


	//----- nvinfo : EIATTR_MERCURY_ISA_VERSION
	.align		4
        /*0060*/ 	.byte	0x03, 0x5f
        /*0062*/ 	.short	0x0101


	//----- nvinfo : EIATTR_VRC_CTA_INIT_COUNT
	.align		4
        /*0064*/ 	.byte	0x02, 0x4a
	.zero		1
	.zero		1


	//----- nvinfo : EIATTR_EXIT_INSTR_OFFSETS
	.align		4
        /*0068*/ 	.byte	0x04, 0x1c
        /*006a*/ 	.short	(.L_43 - .L_42)


	//   ....[0]....
.L_42:
        /*006c*/ 	.word	0x00000070


	//   ....[1]....
        /*0070*/ 	.word	0x000001a0


	//----- nvinfo : EIATTR_CBANK_PARAM_SIZE
	.align		4
.L_43:
        /*0074*/ 	.byte	0x03, 0x19
        /*0076*/ 	.short	0x0020


	//----- nvinfo : EIATTR_PARAM_CBANK
	.align		4
        /*0078*/ 	.byte	0x04, 0x0a
        /*007a*/ 	.short	(.L_45 - .L_44)
	.align		4
.L_44:
        /*007c*/ 	.word	index@(.nv.constant0._Z10radix_sortPiS_S_ii)
        /*0080*/ 	.short	0x0380
        /*0082*/ 	.short	0x0020


	//----- nvinfo : EIATTR_SW_WAR
	.align		4
.L_45:
        /*0084*/ 	.byte	0x04, 0x36
        /*0086*/ 	.short	(.L_47 - .L_46)
.L_46:
        /*0088*/ 	.word	0x00000008
.L_47:


//--------------------- .nv.info._Z19in_lane_propagationPiS_S_i --------------------------
	.section	.nv.info._Z19in_lane_propagationPiS_S_i,"",@"SHT_CUDA_INFO"
	.sectionflags	@""
	.align	4


	//----- nvinfo : EIATTR_CUDA_API_VERSION
	.align		4
        /*0000*/ 	.byte	0x04, 0x37
        /*0002*/ 	.short	(.L_49 - .L_48)
.L_48:
        /*0004*/ 	.word	0x00000082


	//----- nvinfo : EIATTR_KPARAM_INFO
	.align		4
.L_49:
        /*0008*/ 	.byte	0x04, 0x17
        /*000a*/ 	.short	(.L_51 - .L_50)
.L_50:
        /*000c*/ 	.word	0x00000000
        /*0010*/ 	.short	0x0003
        /*0012*/ 	.short	0x0018
        /*0014*/ 	.byte	0x00, 0xf0, 0x11, 0x00


	//----- nvinfo : EIATTR_KPARAM_INFO
	.align		4
.L_51:
        /*0018*/ 	.byte	0x04, 0x17
        /*001a*/ 	.short	(.L_53 - .L_52)
.L_52:
        /*001c*/ 	.word	0x00000000
        /*0020*/ 	.short	0x0002
        /*0022*/ 	.short	0x0010
        /*0024*/ 	.byte	0x00, 0xf5, 0x21, 0x00


	//----- nvinfo : EIATTR_KPARAM_INFO
	.align		4
.L_53:
        /*0028*/ 	.byte	0x04, 0x17
        /*002a*/ 	.short	(.L_55 - .L_54)
.L_54:
        /*002c*/ 	.word	0x00000000
        /*0030*/ 	.short	0x0001
        /*0032*/ 	.short	0x0008
        /*0034*/ 	.byte	0x00, 0xf5, 0x21, 0x00


	//----- nvinfo : EIATTR_KPARAM_INFO
	.align		4
.L_55:
        /*0038*/ 	.byte	0x04, 0x17
        /*003a*/ 	.short	(.L_57 - .L_56)
.L_56:
        /*003c*/ 	.word	0x00000000
        /*0040*/ 	.short	0x0000
        /*0042*/ 	.short	0x0000
        /*0044*/ 	.byte	0x00, 0xf5, 0x21, 0x00


	//----- nvinfo : EIATTR_SPARSE_MMA_MASK
	.align		4
.L_57:
        /*0048*/ 	.byte	0x03, 0x50
        /*004a*/ 	.short	0x0000


	//----- nvinfo : EIATTR_MAXREG_COUNT
	.align		4
        /*004c*/ 	.byte	0x03, 0x1b
        /*004e*/ 	.short	0x00ff


	//----- nvinfo : EIATTR_MERCURY_ISA_VERSION
	.align		4
        /*0050*/ 	.byte	0x03, 0x5f
        /*0052*/ 	.short	0x0101


	//----- nvinfo : EIATTR_VRC_CTA_INIT_COUNT
	.align		4
        /*0054*/ 	.byte	0x02, 0x4a
	.zero		1
	.zero		1


	//----- nvinfo : EIATTR_EXIT_INSTR_OFFSETS
	.align		4
        /*0058*/ 	.byte	0x04, 0x1c
        /*005a*/ 	.short	(.L_59 - .L_58)


	//   ....[0]....
.L_58:
        /*005c*/ 	.word	0x00000070


	//   ....[1]....
        /*0060*/ 	.word	0x00000130


	//----- nvinfo : EIATTR_CBANK_PARAM_SIZE
	.align		4
.L_59:
        /*0064*/ 	.byte	0x03, 0x19
        /*0066*/ 	.short	0x001c


	//----- nvinfo : EIATTR_PARAM_CBANK
	.align		4
        /*0068*/ 	.byte	0x04, 0x0a
        /*006a*/ 	.short	(.L_61 - .L_60)
	.align		4
.L_60:
        /*006c*/ 	.word	index@(.nv.constant0._Z19in_lane_propagationPiS_S_i)
        /*0070*/ 	.short	0x0380
        /*0072*/ 	.short	0x001c


	//----- nvinfo : EIATTR_SW_WAR
	.align		4
.L_61:
        /*0074*/ 	.byte	0x04, 0x36
        /*0076*/ 	.short	(.L_63 - .L_62)
.L_62:
        /*0078*/ 	.word	0x00000008
.L_63:


//--------------------- .nv.info._Z18parallel_scan_sumsPiS_i --------------------------
	.section	.nv.info._Z18parallel_scan_sumsPiS_i,"",@"SHT_CUDA_INFO"
	.sectionflags	@""
	.align	4


	//----- nvinfo : EIATTR_CUDA_API_VERSION
	.align		4
        /*0000*/ 	.byte	0x04, 0x37
        /*0002*/ 	.short	(.L_65 - .L_64)
.L_64:
        /*0004*/ 	.word	0x00000082


	//----- nvinfo : EIATTR_KPARAM_INFO
	.align		4
.L_65:
        /*0008*/ 	.byte	0x04, 0x17
        /*000a*/ 	.short	(.L_67 - .L_66)
.L_66:
        /*000c*/ 	.word	0x00000000
        /*0010*/ 	.short	0x0002
        /*0012*/ 	.short	0x0010
        /*0014*/ 	.byte	0x00, 0xf0, 0x11, 0x00


	//----- nvinfo : EIATTR_KPARAM_INFO
	.align		4
.L_67:
        /*0018*/ 	.byte	0x04, 0x17
        /*001a*/ 	.short	(.L_69 - .L_68)
.L_68:
        /*001c*/ 	.word	0x00000000
        /*0020*/ 	.short	0x0001
        /*0022*/ 	.short	0x0008
        /*0024*/ 	.byte	0x00, 0xf5, 0x21, 0x00


	//----- nvinfo : EIATTR_KPARAM_INFO
	.align		4
.L_69:
        /*0028*/ 	.byte	0x04, 0x17
        /*002a*/ 	.short	(.L_71 - .L_70)
.L_70:
        /*002c*/ 	.word	0x00000000
        /*0030*/ 	.short	0x0000
        /*0032*/ 	.short	0x0000
        /*0034*/ 	.byte	0x00, 0xf5, 0x21, 0x00


	//----- nvinfo : EIATTR_SPARSE_MMA_MASK
	.align		4
.L_71:
        /*0038*/ 	.byte	0x03, 0x50
        /*003a*/ 	.short	0x0000


	//----- nvinfo : EIATTR_MAXREG_COUNT
	.align		4
        /*003c*/ 	.byte	0x03, 0x1b
        /*003e*/ 	.short	0x00ff


	//----- nvinfo : EIATTR_MERCURY_ISA_VERSION
	.align		4
        /*0040*/ 	.byte	0x03, 0x5f
        /*0042*/ 	.short	0x0101


	//----- nvinfo : EIATTR_VRC_CTA_INIT_COUNT
	.align		4
        /*0044*/ 	.byte	0x02, 0x4a
	.zero		1
	.zero		1


	//----- nvinfo : EIATTR_EXIT_INSTR_OFFSETS
	.align		4
        /*0048*/ 	.byte	0x04, 0x1c
        /*004a*/ 	.short	(.L_73 - .L_72)


	//   ....[0]....
.L_72:
        /*004c*/ 	.word	0x00000010


	//----- nvinfo : EIATTR_CBANK_PARAM_SIZE
	.align		4
.L_73:
        /*0050*/ 	.byte	0x03, 0x19
        /*0052*/ 	.short	0x0014


	//----- nvinfo : EIATTR_PARAM_CBANK
	.align		4
        /*0054*/ 	.byte	0x04, 0x0a
        /*0056*/ 	.short	(.L_75 - .L_74)
	.align		4
.L_74:
        /*0058*/ 	.word	index@(.nv.constant0._Z18parallel_scan_sumsPiS_i)
        /*005c*/ 	.short	0x0380
        /*005e*/ 	.short	0x0014


	//----- nvinfo : EIATTR_SW_WAR
	.align		4
.L_75:
        /*0060*/ 	.byte	0x04, 0x36
        /*0062*/ 	.short	(.L_77 - .L_76)
.L_76:
        /*0064*/ 	.word	0x00000008
.L_77:


//--------------------- .nv.info._Z12in_lane_scanPiS_S_i --------------------------
	.section	.nv.info._Z12in_lane_scanPiS_S_i,"",@"SHT_CUDA_INFO"
	.sectionflags	@""
	.align	4


	//----- nvinfo : EIATTR_CUDA_API_VERSION
	.align		4
        /*0000*/ 	.byte	0x04, 0x37
        /*0002*/ 	.short	(.L_79 - .L_78)
.L_78:
        /*0004*/ 	.word	0x00000082


	//----- nvinfo : EIATTR_KPARAM_INFO
	.align		4
.L_79:
        /*0008*/ 	.byte	0x04, 0x17
        /*000a*/ 	.short	(.L_81 - .L_80)
.L_80:
        /*000c*/ 	.word	0x00000000
        /*0010*/ 	.short	0x0003
        /*0012*/ 	.short	0x0018
        /*0014*/ 	.byte	0x00, 0xf0, 0x11, 0x00


	//----- nvinfo : EIATTR_KPARAM_INFO
	.align		4
.L_81:
        /*0018*/ 	.byte	0x04, 0x17
        /*001a*/ 	.short	(.L_83 - .L_82)
.L_82:
        /*001c*/ 	.word	0x00000000
        /*0020*/ 	.short	0x0002
        /*0022*/ 	.short	0x0010
        /*0024*/ 	.byte	0x00, 0xf5, 0x21, 0x00


	//----- nvinfo : EIATTR_KPARAM_INFO
	.align		4
.L_83:
        /*0028*/ 	.byte	0x04, 0x17
        /*002a*/ 	.short	(.L_85 - .L_84)
.L_84:
        /*002c*/ 	.word	0x00000000
        /*0030*/ 	.short	0x0001
        /*0032*/ 	.short	0x0008
        /*0034*/ 	.byte	0x00, 0xf5, 0x21, 0x00


	//----- nvinfo : EIATTR_KPARAM_INFO
	.align		4
.L_85:
        /*0038*/ 	.byte	0x04, 0x17
        /*003a*/ 	.short	(.L_87 - .L_86)
.L_86:
        /*003c*/ 	.word	0x00000000
        /*0040*/ 	.short	0x0000
        /*0042*/ 	.short	0x0000
        /*0044*/ 	.byte	0x00, 0xf5, 0x21, 0x00


	//----- nvinfo : EIATTR_SPARSE_MMA_MASK
	.align		4
.L_87:
        /*0048*/ 	.byte	0x03, 0x50
        /*004a*/ 	.short	0x0000


	//----- nvinfo : EIATTR_MAXREG_COUNT
	.align		4
        /*004c*/ 	.byte	0x03, 0x1b
        /*004e*/ 	.short	0x00ff


	//----- nvinfo : EIATTR_NUM_BARRIERS
	.align		4
        /*0050*/ 	.byte	0x02, 0x4c
        /*0052*/ 	.byte	0x01
	.zero		1


	//----- nvinfo : EIATTR_MERCURY_ISA_VERSION
	.align		4
        /*0054*/ 	.byte	0x03, 0x5f
        /*0056*/ 	.short	0x0101


	//----- nvinfo : EIATTR_INT_WARP_WIDE_INSTR_OFFSETS
	.align		4
        /*0058*/ 	.byte	0x04, 0x31
        /*005a*/ 	.short	(.L_89 - .L_88)


	//   ....[0]....
.L_88:
        /*005c*/ 	.word	0x00000220


	//   ....[1]....
        /*0060*/ 	.word	0x00000290


	//----- nvinfo : EIATTR_VRC_CTA_INIT_COUNT
	.align		4
.L_89:
        /*0064*/ 	.byte	0x02, 0x4a
	.zero		1
	.zero		1


	//----- nvinfo : EIATTR_EXIT_INSTR_OFFSETS
	.align		4
        /*0068*/ 	.byte	0x04, 0x1c
        /*006a*/ 	.short	(.L_91 - .L_90)


	//   ....[0]....
.L_90:
        /*006c*/ 	.word	0x00000650


	//   ....[1]....
        /*0070*/ 	.word	0x000006a0


	//----- nvinfo : EIATTR_CRS_STACK_SIZE
	.align		4
.L_91:
        /*0074*/ 	.byte	0x04, 0x1e
        /*0076*/ 	.short	(.L_93 - .L_92)
.L_92:
        /*0078*/ 	.word	0x00000000


	//----- nvinfo : EIATTR_CBANK_PARAM_SIZE
	.align		4
.L_93:
        /*007c*/ 	.byte	0x03, 0x19
        /*007e*/ 	.short	0x001c


	//----- nvinfo : EIATTR_PARAM_CBANK
	.align		4
        /*0080*/ 	.byte	0x04, 0x0a
        /*0082*/ 	.short	(.L_95 - .L_94)
	.align		4
.L_94:
        /*0084*/ 	.word	index@(.nv.constant0._Z12in_lane_scanPiS_S_i)
        /*0088*/ 	.short	0x0380
        /*008a*/ 	.short	0x001c


	//----- nvinfo : EIATTR_SW_WAR
	.align		4
.L_95:
        /*008c*/ 	.byte	0x04, 0x36
        /*008e*/ 	.short	(.L_97 - .L_96)
.L_96:
        /*0090*/ 	.word	0x00000008
.L_97:


//--------------------- .nv.info._Z20compute_global_countPiS_ii --------------------------
	.section	.nv.info._Z20compute_global_countPiS_ii,"",@"SHT_CUDA_INFO"
	.sectionflags	@""
	.align	4


	//----- nvinfo : EIATTR_CUDA_API_VERSION
	.align		4
        /*0000*/ 	.byte	0x04, 0x37
        /*0002*/ 	.short	(.L_99 - .L_98)
.L_98:
        /*0004*/ 	.word	0x00000082


	//----- nvinfo : EIATTR_KPARAM_INFO
	.align		4
.L_99:
        /*0008*/ 	.byte	0x04, 0x17
        /*000a*/ 	.short	(.L_101 - .L_100)
.L_100:
        /*000c*/ 	.word	0x00000000
        /*0010*/ 	.short	0x0003
        /*0012*/ 	.short	0x0014
        /*0014*/ 	.byte	0x00, 0xf0, 0x11, 0x00


	//----- nvinfo : EIATTR_KPARAM_INFO
	.align		4
.L_101:
        /*0018*/ 	.byte	0x04, 0x17
        /*001a*/ 	.short	(.L_103 - .L_102)
.L_102:
        /*001c*/ 	.word	0x00000000
        /*0020*/ 	.short	0x0002
        /*0022*/ 	.short	0x0010
        /*0024*/ 	.byte	0x00, 0xf0, 0x11, 0x00


	//----- nvinfo : EIATTR_KPARAM_INFO
	.align		4
.L_103:
        /*0028*/ 	.byte	0x04, 0x17
        /*002a*/ 	.short	(.L_105 - .L_104)
.L_104:
        /*002c*/ 	.word	0x00000000
        /*0030*/ 	.short	0x0001
        /*0032*/ 	.short	0x0008
        /*0034*/ 	.byte	0x00, 0xf5, 0x21, 0x00


	//----- nvinfo : EIATTR_KPARAM_INFO
	.align		4
.L_105:
        /*0038*/ 	.byte	0x04, 0x17
        /*003a*/ 	.short	(.L_107 - .L_106)
.L_106:
        /*003c*/ 	.word	0x00000000
        /*0040*/ 	.short	0x0000
        /*0042*/ 	.short	0x0000
        /*0044*/ 	.byte	0x00, 0xf5, 0x21, 0x00


	//----- nvinfo : EIATTR_SPARSE_MMA_MASK
	.align		4
.L_107:
        /*0048*/ 	.byte	0x03, 0x50
        /*004a*/ 	.short	0x0000


	//----- nvinfo : EIATTR_MAXREG_COUNT
	.align		4
        /*004c*/ 	.byte	0x03, 0x1b
        /*004e*/ 	.short	0x00ff


	//----- nvinfo : EIATTR_NUM_BARRIERS
	.align		4
        /*0050*/ 	.byte	0x02, 0x4c
        /*0052*/ 	.byte	0x01
	.zero		1


	//----- nvinfo : EIATTR_MERCURY_ISA_VERSION
	.align		4
        /*0054*/ 	.byte	0x03, 0x5f
        /*0056*/ 	.short	0x0101


	//----- nvinfo : EIATTR_COOP_GROUP_MASK_REGIDS
	.align		4
        /*0058*/ 	.byte	0x04, 0x29
        /*005a*/ 	.short	(.L_109 - .L_108)


	//   ....[0]....
.L_108:
        /*005c*/ 	.word	0xffffffff


	//   ....[1]....
        /*0060*/ 	.word	0xffffffff


	//   ....[2]....
        /*0064*/ 	.word	0xffffffff


	//   ....[3]....
        /*0068*/ 	.word	0xffffffff


	//----- nvinfo : EIATTR_COOP_GROUP_INSTR_OFFSETS
	.align		4
.L_109:
        /*006c*/ 	.byte	0x04, 0x28
        /*006e*/ 	.short	(.L_111 - .L_110)


	//   ....[0]....
.L_110:
        /*0070*/ 	.word	0x00000200


	//   ....[1]....
        /*0074*/ 	.word	0x00000210


	//   ....[2]....
        /*0078*/ 	.word	0x00000220


	//   ....[3]....
        /*007c*/ 	.word	0x00000230


	//----- nvinfo : EIATTR_VRC_CTA_INIT_COUNT
	.align		4
.L_111:
        /*0080*/ 	.byte	0x02, 0x4a
	.zero		1
	.zero		1


	//----- nvinfo : EIATTR_EXIT_INSTR_OFFSETS
	.align		4
        /*0084*/ 	.byte	0x04, 0x1c
        /*0086*/ 	.short	(.L_113 - .L_112)


	//   ....[0]....
.L_112:
        /*0088*/ 	.word	0x00000370


	//   ....[1]....
        /*008c*/ 	.word	0x000003e0


	//----- nvinfo : EIATTR_CRS_STACK_SIZE
	.align		4
.L_113:
        /*0090*/ 	.byte	0x04, 0x1e
        /*0092*/ 	.short	(.L_115 - .L_114)
.L_114:
        /*0094*/ 	.word	0x00000000


	//----- nvinfo : EIATTR_CBANK_PARAM_SIZE
	.align		4
.L_115:
        /*0098*/ 	.byte	0x03, 0x19
        /*009a*/ 	.short	0x0018


	//----- nvinfo : EIATTR_PARAM_CBANK
	.align		4
        /*009c*/ 	.byte	0x04, 0x0a
        /*009e*/ 	.short	(.L_117 - .L_116)
	.align		4
.L_116:
        /*00a0*/ 	.word	index@(.nv.constant0._Z20compute_global_countPiS_ii)
        /*00a4*/ 	.short	0x0380
        /*00a6*/ 	.short	0x0018


	//----- nvinfo : EIATTR_SW_WAR
	.align		4
.L_117:
        /*00a8*/ 	.byte	0x04, 0x36
        /*00aa*/ 	.short	(.L_119 - .L_118)
.L_118:
        /*00ac*/ 	.word	0x00000008
.L_119:


//--------------------- .nv.callgraph             --------------------------
	.section	.nv.callgraph,"",@"SHT_CUDA_CALLGRAPH"
	.align	4
	.sectionentsize	8
	.align		4
        /*0000*/ 	.word	0x00000000
	.align		4
        /*0004*/ 	.word	0xffffffff
	.align		4
        /*0008*/ 	.word	0x00000000
	.align		4
        /*000c*/ 	.word	0xfffffffe
	.align		4
        /*0010*/ 	.word	0x00000000
	.align		4
        /*0014*/ 	.word	0xfffffffd
	.align		4
        /*0018*/ 	.word	0x00000000
	.align		4
        /*001c*/ 	.word	0xfffffffc


//--------------------- .text._Z10radix_sortPiS_S_ii --------------------------
	.section	.text._Z10radix_sortPiS_S_ii,"ax",@progbits
	.align	128
        .global         _Z10radix_sortPiS_S_ii
        .type           _Z10radix_sortPiS_S_ii,@function
        .size           _Z10radix_sortPiS_S_ii,(.L_x_15 - _Z10radix_sortPiS_S_ii)
        .other          _Z10radix_sortPiS_S_ii,@"STO_CUDA_ENTRY STV_DEFAULT"
_Z10radix_sortPiS_S_ii:
.text._Z10radix_sortPiS_S_ii:
[----:B------:R-:W-:Y:S01]  /*0000*/  LDC R1, c[0x0][0x37c] ;  /* 0x0000df00ff017b82 */ /* 0x000fe20000000800 */
[----:B------:R-:W0:Y:S07]  /*0010*/  S2R R0, SR_TID.X ;  /* 0x0000000000007919 */ /* 0x000e2e0000002100 */
[----:B------:R-:W0:Y:S01]  /*0020*/  S2UR UR5, SR_CTAID.X ;  /* 0x00000000000579c3 */ /* 0x000e220000002500 */
[----:B------:R-:W1:Y:S07]  /*0030*/  LDCU UR4, c[0x0][0x398] ;  /* 0x00007300ff0477ac */ /* 0x000e6e0008000800 */
[----:B------:R-:W0:Y:S02]  /*0040*/  LDC R5, c[0x0][0x360] ;  /* 0x0000d800ff057b82 */ /* 0x000e240000000800 */
[----:B0-----:R-:W-:-:S05]  /*0050*/  IMAD R5, R5, UR5, R0 ;  /* 0x0000000505057c24 */ /* 0x001fca000f8e0200 */
[----:B-1----:R-:W-:-:S13]  /*0060*/  ISETP.GE.AND P0, PT, R5, UR4, PT ;  /* 0x0000000405007c0c */ /* 0x002fda000bf06270 */
[----:B------:R-:W-:Y:S05]  /*0070*/  @P0 EXIT ;  /* 0x000000000000094d */ /* 0x000fea0003800000 */
[----:B------:R-:W0:Y:S01]  /*0080*/  LDC.64 R2, c[0x0][0x380] ;  /* 0x0000e000ff027b82 */ /* 0x000e220000000a00 */
[----:B------:R-:W1:Y:S01]  /*0090*/  LDCU.64 UR6, c[0x0][0x358] ;  /* 0x00006b00ff0677ac */ /* 0x000e620008000a00 */
[----:B------:R-:W2:Y:S01]  /*00a0*/  LDCU UR4, c[0x0][0x39c] ;  /* 0x00007380ff0477ac */ /* 0x000ea20008000800 */
[----:B0-----:R-:W-:-:S05]  /*00b0*/  IMAD.WIDE R2, R5, 0x4, R2 ;  /* 0x0000000405027825 */ /* 0x001fca00078e0202 */
[----:B------:R-:W0:Y:S01]  /*00c0*/  LDC R7, c[0x0][0x370] ;  /* 0x0000dc00ff077b82 */ /* 0x000e220000000800 */
[----:B-1----:R-:W3:Y:S01]  /*00d0*/  LDG.E R0, desc[UR6][R2.64] ;  /* 0x0000000602007981 */ /* 0x002ee2000c1e1900 */
[----:B--2---:R-:W-:Y:S01]  /*00e0*/  USHF.L.U32 UR4, UR4, 0x1, URZ ;  /* 0x0000000104047899 */ /* 0x004fe200080006ff */
[----:B------:R-:W-:-:S05]  /*00f0*/  HFMA2 R9, -RZ, RZ, 0, 5.9604644775390625e-08 ;  /* 0x00000001ff097431 */ /* 0x000fca00000001ff */
[----:B------:R-:W1:Y:S01]  /*0100*/  LDC.64 R4, c[0x0][0x390] ;  /* 0x0000e400ff047b82 */ /* 0x000e620000000a00 */
[----:B---3--:R-:W-:-:S04]  /*0110*/  SHF.R.S32.HI R0, RZ, UR4, R0 ;  /* 0x00000004ff007c19 */ /* 0x008fc80008011400 */
[----:B------:R-:W-:-:S05]  /*0120*/  LOP3.LUT R0, R0, 0x3, RZ, 0xc0, !PT ;  /* 0x0000000300007812 */ /* 0x000fca00078ec0ff */
[----:B0-----:R-:W-:-:S04]  /*0130*/  IMAD R7, R0, R7, UR5 ;  /* 0x0000000500077e24 */ /* 0x001fc8000f8e0207 */
[----:B-1----:R-:W-:Y:S02]  /*0140*/  IMAD.WIDE.U32 R4, R7, 0x4, R4 ;  /* 0x0000000407047825 */ /* 0x002fe400078e0004 */
[----:B------:R-:W0:Y:S04]  /*0150*/  LDC.64 R6, c[0x0][0x388] ;  /* 0x0000e200ff067b82 */ /* 0x000e280000000a00 */
[----:B------:R-:W0:Y:S04]  /*0160*/  ATOMG.E.ADD.STRONG.GPU PT, R5, desc[UR6][R4.64], R9 ;  /* 0x80000009040579a8 */ /* 0x000e2800081ef106 */
[----:B------:R-:W2:Y:S01]  /*0170*/  LDG.E R3, desc[UR6][R2.64] ;  /* 0x0000000602037981 */ /* 0x000ea2000c1e1900 */
[----:B0-----:R-:W-:-:S05]  /*0180*/  IMAD.WIDE R6, R5, 0x4, R6 ;  /* 0x0000000405067825 */ /* 0x001fca00078e0206 */
[----:B--2---:R-:W-:Y:S01]  /*0190*/  STG.E desc[UR6][R6.64], R3 ;  /* 0x0000000306007986 */ /* 0x004fe2000c101906 */
[----:B------:R-:W-:Y:S05]  /*01a0*/  EXIT ;  /* 0x000000000000794d */ /* 0x000fea0003800000 */
.L_x_0:
[----:B------:R-:W-:-:S00]  /*01b0*/  BRA `(.L_x_0) ;  /* 0xfffffffc00fc7947 */ /* 0x000fc0000383ffff */
[----:B------:R-:W-:-:S00]  /*01c0*/  NOP ;  /* 0x0000000000007918 */ /* 0x000fc00000000000 */
        /* <DEDUP_REMOVED lines=11> */
.L_x_15:


//--------------------- .text._Z19in_lane_propagationPiS_S_i --------------------------
	.section	.text._Z19in_lane_propagationPiS_S_i,"ax",@progbits
	.align	128
        .global         _Z19in_lane_propagationPiS_S_i
        .type           _Z19in_lane_propagationPiS_S_i,@function
        .size           _Z19in_lane_propagationPiS_S_i,(.L_x_16 - _Z19in_lane_propagationPiS_S_i)
        .other          _Z19in_lane_propagationPiS_S_i,@"STO_CUDA_ENTRY STV_DEFAULT"
_Z19in_lane_propagationPiS_S_i:
.text._Z19in_lane_propagationPiS_S_i:
[----:B------:R-:W-:Y:S01]  /*0000*/  LDC R1, c[0x0][0x37c] ;  /* 0x0000df00ff017b82 */ /* 0x000fe20000000800 */
[----:B------:R-:W0:Y:S01]  /*0010*/  S2R R7, SR_CTAID.X ;  /* 0x0000000000077919 */ /* 0x000e220000002500 */
[----:B------:R-:W0:Y:S01]  /*0020*/  LDCU UR4, c[0x0][0x360] ;  /* 0x00006c00ff0477ac */ /* 0x000e220008000800 */
[----:B------:R-:W0:Y:S01]  /*0030*/  S2R R0, SR_TID.X ;  /* 0x0000000000007919 */ /* 0x000e220000002100 */
[----:B------:R-:W1:Y:S01]  /*0040*/  LDCU UR5, c[0x0][0x398] ;  /* 0x00007300ff0577ac */ /* 0x000e620008000800 */
[----:B0-----:R-:W-:-:S05]  /*0050*/  IMAD R9, R7, UR4, R0 ;  /* 0x0000000407097c24 */ /* 0x001fca000f8e0200 */
[----:B-1----:R-:W-:-:S13]  /*0060*/  ISETP.GE.AND P0, PT, R9, UR5, PT ;  /* 0x0000000509007c0c */ /* 0x002fda000bf06270 */
[----:B------:R-:W-:Y:S05]  /*0070*/  @P0 EXIT ;  /* 0x000000000000094d */ /* 0x000fea0003800000 */
[----:B------:R-:W0:Y:S01]  /*0080*/  LDC.64 R4, c[0x0][0x388] ;  /* 0x0000e200ff047b82 */ /* 0x000e220000000a00 */
[----:B------:R-:W1:Y:S07]  /*0090*/  LDCU.64 UR4, c[0x0][0x358] ;  /* 0x00006b00ff0477ac */ /* 0x000e6e0008000a00 */
[----:B------:R-:W2:Y:S01]  /*00a0*/  LDC.64 R2, c[0x0][0x380] ;  /* 0x0000e000ff027b82 */ /* 0x000ea20000000a00 */
[----:B0-----:R-:W-:-:S07]  /*00b0*/  IMAD.WIDE.U32 R4, R7, 0x4, R4 ;  /* 0x0000000407047825 */ /* 0x001fce00078e0004 */
[----:B------:R-:W0:Y:S01]  /*00c0*/  LDC.64 R6, c[0x0][0x390] ;  /* 0x0000e400ff067b82 */ /* 0x000e220000000a00 */
[----:B-1----:R-:W3:Y:S01]  /*00d0*/  LDG.E R5, desc[UR4][R4.64] ;  /* 0x0000000404057981 */ /* 0x002ee2000c1e1900 */
[----:B--2---:R-:W-:-:S06]  /*00e0*/  IMAD.WIDE R2, R9, 0x4, R2 ;  /* 0x0000000409027825 */ /* 0x004fcc00078e0202 */
[----:B------:R-:W3:Y:S01]  /*00f0*/  LDG.E R2, desc[UR4][R2.64] ;  /* 0x0000000402027981 */ /* 0x000ee2000c1e1900 */
[----:B0-----:R-:W-:Y:S01]  /*0100*/  IMAD.WIDE R6, R9, 0x4, R6 ;  /* 0x0000000409067825 */ /* 0x001fe200078e0206 */
[----:B---3--:R-:W-:-:S05]  /*0110*/  IADD3 R9, PT, PT, R2, R5, RZ ;  /* 0x0000000502097210 */ /* 0x008fca0007ffe0ff */
[----:B------:R-:W-:Y:S01]  /*0120*/  STG.E desc[UR4][R6.64], R9 ;  /* 0x0000000906007986 */ /* 0x000fe2000c101904 */
[----:B------:R-:W-:Y:S05]  /*0130*/  EXIT ;  /* 0x000000000000794d */ /* 0x000fea0003800000 */
.L_x_1:
        /* <DEDUP_REMOVED lines=12> */
.L_x_16:


//--------------------- .text._Z18parallel_scan_sumsPiS_i --------------------------
	.section	.text._Z18parallel_scan_sumsPiS_i,"ax",@progbits
	.align	128
        .global         _Z18parallel_scan_sumsPiS_i
        .type           _Z18parallel_scan_sumsPiS_i,@function
        .size           _Z18parallel_scan_sumsPiS_i,(.L_x_17 - _Z18parallel_scan_sumsPiS_i)
        .other          _Z18parallel_scan_sumsPiS_i,@"STO_CUDA_ENTRY STV_DEFAULT"
_Z18parallel_scan_sumsPiS_i:
.text._Z18parallel_scan_sumsPiS_i:
[----:B------:R-:W-:Y:S01]  /*0000*/  LDC R1, c[0x0][0x37c] ;  /* 0x0000df00ff017b82 */ /* 0x000fe20000000800 */
[----:B------:R-:W-:Y:S05]  /*0010*/  EXIT ;  /* 0x000000000000794d */ /* 0x000fea0003800000 */
.L_x_2:
        /* <DEDUP_REMOVED lines=14> */
.L_x_17:


//--------------------- .text._Z12in_lane_scanPiS_S_i --------------------------
	.section	.text._Z12in_lane_scanPiS_S_i,"ax",@progbits
	.align	128
        .global         _Z12in_lane_scanPiS_S_i
        .type           _Z12in_lane_scanPiS_S_i,@function
        .size           _Z12in_lane_scanPiS_S_i,(.L_x_18 - _Z12in_lane_scanPiS_S_i)
        .other          _Z12in_lane_scanPiS_S_i,@"STO_CUDA_ENTRY STV_DEFAULT"
_Z12in_lane_scanPiS_S_i:
.text._Z12in_lane_scanPiS_S_i:
[----:B------:R-:W-:Y:S01]  /*0000*/  LDC R1, c[0x0][0x37c] ;  /* 0x0000df00ff017b82 */ /* 0x000fe20000000800 */
[----:B------:R-:W0:Y:S07]  /*0010*/  S2R R7, SR_TID.X ;  /* 0x0000000000077919 */ /* 0x000e2e0000002100 */
[----:B------:R-:W1:Y:S01]  /*0020*/  S2UR UR6, SR_CgaCtaId ;  /* 0x00000000000679c3 */ /* 0x000e620000008800 */
[----:B------:R-:W2:Y:S01]  /*0030*/  LDCU UR7, c[0x0][0x360] ;  /* 0x00006c00ff0777ac */ /* 0x000ea20008000800 */
[----:B------:R-:W-:Y:S01]  /*0040*/  BSSY.RECONVERGENT B0, `(.L_x_3) ;  /* 0x0000029000007945 */ /* 0x000fe20003800200 */
[----:B------:R-:W2:Y:S03]  /*0050*/  S2R R0, SR_CTAID.X ;  /* 0x0000000000007919 */ /* 0x000ea60000002500 */
[----:B------:R-:W-:Y:S01]  /*0060*/  BSSY.RELIABLE B1, `(.L_x_4) ;  /* 0x000001a000017945 */ /* 0x000fe20003800100 */
[----:B------:R-:W-:Y:S01]  /*0070*/  UMOV UR4, 0x400 ;  /* 0x0000040000047882 */ /* 0x000fe20000000000 */
[----:B------:R-:W3:Y:S01]  /*0080*/  LDCU.64 UR8, c[0x0][0x358] ;  /* 0x00006b00ff0877ac */ /* 0x000ee20008000a00 */
[----:B------:R-:W4:Y:S01]  /*0090*/  LDC.64 R4, c[0x0][0x380] ;  /* 0x0000e000ff047b82 */ /* 0x000f220000000a00 */
[----:B------:R-:W-:-:S04]  /*00a0*/  UIADD3 UR5, UPT, UPT, UR4, 0x80, URZ ;  /* 0x0000008004057890 */ /* 0x000fc8000fffe0ff */
[----:B-1----:R-:W-:Y:S01]  /*00b0*/  ULEA UR5, UR6, UR5, 0x18 ;  /* 0x0000000506057291 */ /* 0x002fe2000f8ec0ff */
[----:B0-----:R-:W-:-:S05]  /*00c0*/  ISETP.NE.AND P1, PT, R7, RZ, PT ;  /* 0x000000ff0700720c */ /* 0x001fca0003f25270 */
[----:B------:R-:W-:Y:S01]  /*00d0*/  LEA R3, R7, UR5, 0x2 ;  /* 0x0000000507037c11 */ /* 0x000fe2000f8e10ff */
[----:B--2---:R-:W-:-:S04]  /*00e0*/  IMAD R2, R0, UR7, R7 ;  /* 0x0000000700027c24 */ /* 0x004fc8000f8e0207 */
[----:B----4-:R-:W-:-:S03]  /*00f0*/  IMAD.WIDE R4, R2, 0x4, R4 ;  /* 0x0000000402047825 */ /* 0x010fc600078e0204 */
[----:B---3--:R-:W-:Y:S05]  /*0100*/  @P1 BRA `(.L_x_5) ;  /* 0x0000000000241947 */ /* 0x008fea0003800000 */
[----:B------:R-:W0:Y:S01]  /*0110*/  LDCU UR7, c[0x0][0x398] ;  /* 0x00007300ff0777ac */ /* 0x000e220008000800 */
[----:B------:R-:W-:Y:S01]  /*0120*/  IMAD.MOV.U32 R6, RZ, RZ, RZ ;  /* 0x000000ffff067224 */ /* 0x000fe200078e00ff */
[----:B------:R-:W-:-:S09]  /*0130*/  ULEA UR5, UR6, UR4, 0x18 ;  /* 0x0000000406057291 */ /* 0x000fd2000f8ec0ff */
[----:B------:R-:W-:Y:S01]  /*0140*/  STS [UR5+0x100], RZ ;  /* 0x000100ffff007988 */ /* 0x000fe20008000805 */
[----:B0-----:R-:W-:-:S13]  /*0150*/  ISETP.GE.AND P0, PT, R2, UR7, PT ;  /* 0x0000000702007c0c */ /* 0x001fda000bf06270 */
[----:B------:R-:W-:Y:S05]  /*0160*/  @P0 BREAK.RELIABLE B1 ;  /* 0x0000000000010942 */ /* 0x000fea0003800100 */
[----:B------:R-:W-:Y:S05]  /*0170*/  @!P0 BRA `(.L_x_6) ;  /* 0x0000000000208947 */ /* 0x000fea0003800000 */
[----:B------:R-:W-:Y:S01]  /*0180*/  PLOP3.LUT P0, PT, PT, PT, PT, 0x8, 0x80 ;  /* 0x000000000080781c */ /* 0x000fe20003f0e170 */
[----:B------:R-:W-:-:S12]  /*0190*/  BRA `(.L_x_7) ;  /* 0x00000000004c7947 */ /* 0x000fd80003800000 */
.L_x_5:
[----:B------:R-:W0:Y:S01]  /*01a0*/  LDCU UR5, c[0x0][0x398] ;  /* 0x00007300ff0577ac */ /* 0x000e220008000800 */
[----:B------:R-:W-:Y:S02]  /*01b0*/  PLOP3.LUT P0, PT, PT, PT, PT, 0x8, 0x80 ;  /* 0x000000000080781c */ /* 0x000fe40003f0e170 */
[----:B0-----:R-:W-:-:S13]  /*01c0*/  ISETP.GE.AND P2, PT, R2, UR5, PT ;  /* 0x0000000502007c0c */ /* 0x001fda000bf46270 */
[----:B------:R-:W-:Y:S05]  /*01d0*/  @P2 BREAK.RELIABLE B1 ;  /* 0x0000000000012942 */ /* 0x000fea0003800100 */
[----:B------:R-:W-:Y:S05]  /*01e0*/  @P2 BRA `(.L_x_7) ;  /* 0x0000000000382947 */ /* 0x000fea0003800000 */
[----:B------:R0:W5:Y:S02]  /*01f0*/  LDG.E R6, desc[UR8][R4.64+-0x4] ;  /* 0xfffffc0804067981 */ /* 0x000164000c1e1900 */
.L_x_6:
[----:B------:R-:W-:Y:S05]  /*0200*/  BSYNC.RELIABLE B1 ;  /* 0x0000000000017941 */ /* 0x000fea0003800100 */
.L_x_4:
[----:B0-----:R-:W2:Y:S01]  /*0210*/  LDG.E R4, desc[UR8][R4.64] ;  /* 0x0000000804047981 */ /* 0x001ea2000c1e1900 */
[----:B------:R-:W-:Y:S02]  /*0220*/  VOTEU.ANY UR5, UPT, PT ;  /* 0x0000000000057886 */ /* 0x000fe400038e0100 */
[----:B------:R-:W-:Y:S01]  /*0230*/  UFLO.U32 UR7, UR5 ;  /* 0x00000005000772bd */ /* 0x000fe200080e0000 */
[----:B------:R-:W0:Y:S01]  /*0240*/  S2R R8, SR_LANEID ;  /* 0x0000000000087919 */ /* 0x000e220000000000 */
[----:B------:R-:W-:Y:S01]  /*0250*/  UIADD3 UR5, UPT, UPT, UR4, 0x100, URZ ;  /* 0x0000010004057890 */ /* 0x000fe2000fffe0ff */
[----:B-----5:R1:W-:Y:S03]  /*0260*/  STS [R3], R6 ;  /* 0x0000000603007388 */ /* 0x0203e60000000800 */
[----:B------:R-:W-:Y:S01]  /*0270*/  ULEA UR5, UR6, UR5, 0x18 ;  /* 0x0000000506057291 */ /* 0x000fe2000f8ec0ff */
[----:B0-----:R-:W-:Y:S01]  /*0280*/  ISETP.EQ.U32.AND P0, PT, R8, UR7, PT ;  /* 0x0000000708007c0c */ /* 0x001fe2000bf02070 */
[----:B--2---:R-:W0:Y:S02]  /*0290*/  REDUX.SUM UR10, R4 ;  /* 0x00000000040a73c4 */ /* 0x004e24000000c000 */
[----:B0-----:R-:W-:-:S10]  /*02a0*/  IMAD.U32 R8, RZ, RZ, UR10 ;  /* 0x0000000aff087e24 */ /* 0x001fd4000f8e00ff */
[----:B------:R1:W-:Y:S01]  /*02b0*/  @P0 ATOMS.ADD RZ, [UR5], R8 ;  /* 0x00000008ffff098c */ /* 0x0003e20008000005 */
[----:B------:R-:W-:-:S13]  /*02c0*/  PLOP3.LUT P0, PT, PT, PT, PT, 0x80, 0x8 ;  /* 0x000000000008781c */ /* 0x000fda0003f0f070 */
.L_x_7:
[----:B------:R-:W-:Y:S05]  /*02d0*/  BSYNC.RECONVERGENT B0 ;  /* 0x0000000000007941 */ /* 0x000fea0003800200 */
.L_x_3:
[----:B------:R-:W-:Y:S05]  /*02e0*/  WARPSYNC.ALL ;  /* 0x0000000000007948 */ /* 0x000fea0003800000 */
[----:B------:R-:W-:Y:S01]  /*02f0*/  BAR.SYNC.DEFER_BLOCKING 0x0 ;  /* 0x0000000000007b1d */ /* 0x000fe20000010000 */
[----:B------:R-:W-:Y:S01]  /*0300*/  ISETP.GT.U32.AND P2, PT, R7, 0x1f, PT ;  /* 0x0000001f0700780c */ /* 0x000fe20003f44070 */
[----:B------:R-:W-:-:S06]  /*0310*/  ULEA UR4, UR6, UR4, 0x18 ;  /* 0x0000000406047291 */ /* 0x000fcc000f8ec0ff */
[----:B-1----:R-:W-:-:S06]  /*0320*/  LEA R6, R7, UR4, 0x2 ;  /* 0x0000000407067c11 */ /* 0x002fcc000f8e10ff */
[----:B------:R-:W-:Y:S05]  /*0330*/  @P2 BRA `(.L_x_8) ;  /* 0x0000000000ac2947 */ /* 0x000fea0003800000 */
[C---:B------:R-:W-:Y:S01]  /*0340*/  ISETP.NE.AND P2, PT, R7.reuse, RZ, PT ;  /* 0x000000ff0700720c */ /* 0x040fe20003f45270 */
[----:B------:R-:W-:Y:S01]  /*0350*/  IMAD.MOV.U32 R4, RZ, RZ, RZ ;  /* 0x000000ffff047224 */ /* 0x000fe200078e00ff */
[----:B------:R-:W-:Y:S11]  /*0360*/  WARPSYNC.ALL ;  /* 0x0000000000007948 */ /* 0x000ff60003800000 */
[----:B------:R-:W-:Y:S01]  /*0370*/  @P2 LDS R4, [R3+-0x4] ;  /* 0xfffffc0003042984 */ /* 0x000fe20000000800 */
[----:B------:R-:W-:Y:S01]  /*0380*/  BAR.SYNC.DEFER_BLOCKING 0x0 ;  /* 0x0000000000007b1d */ /* 0x000fe20000010000 */
[----:B------:R-:W-:-:S05]  /*0390*/  ISETP.GE.U32.AND P2, PT, R7, 0x2, PT ;  /* 0x000000020700780c */ /* 0x000fca0003f46070 */
[----:B------:R-:W0:Y:S02]  /*03a0*/  LDS R5, [R3] ;  /* 0x0000000003057984 */ /* 0x000e240000000800 */
[----:B0-----:R-:W-:Y:S02]  /*03b0*/  IMAD.IADD R4, R5, 0x1, R4 ;  /* 0x0000000105047824 */ /* 0x001fe400078e0204 */
[----:B------:R-:W-:-:S03]  /*03c0*/  IMAD.MOV.U32 R5, RZ, RZ, RZ ;  /* 0x000000ffff057224 */ /* 0x000fc600078e00ff */
[----:B------:R-:W-:Y:S01]  /*03d0*/  STS [R3], R4 ;  /* 0x0000000403007388 */ /* 0x000fe20000000800 */
[----:B------:R-:W-:Y:S06]  /*03e0*/  BAR.SYNC.DEFER_BLOCKING 0x0 ;  /* 0x0000000000007b1d */ /* 0x000fec0000010000 */
[----:B------:R-:W-:Y:S02]  /*03f0*/  @P2 LDS R5, [R3+-0x8] ;  /* 0xfffff80003052984 */ /* 0x000fe40000000800 */
[----:B------:R-:W-:Y:S01]  /*0400*/  BAR.SYNC.DEFER_BLOCKING 0x0 ;  /* 0x0000000000007b1d */ /* 0x000fe20000010000 */
[----:B------:R-:W-:-:S05]  /*0410*/  ISETP.GE.U32.AND P2, PT, R7, 0x4, PT ;  /* 0x000000040700780c */ /* 0x000fca0003f46070 */
[----:B------:R-:W0:Y:S02]  /*0420*/  LDS R8, [R3] ;  /* 0x0000000003087984 */ /* 0x000e240000000800 */
[----:B0-----:R-:W-:Y:S02]  /*0430*/  IMAD.IADD R8, R8, 0x1, R5 ;  /* 0x0000000108087824 */ /* 0x001fe400078e0205 */
[----:B------:R-:W-:-:S03]  /*0440*/  HFMA2 R5, -RZ, RZ, 0, 0 ;  /* 0x00000000ff057431 */ /* 0x000fc600000001ff */
[----:B------:R-:W-:Y:S01]  /*0450*/  STS [R3], R8 ;  /* 0x0000000803007388 */ /* 0x000fe20000000800 */
[----:B------:R-:W-:Y:S06]  /*0460*/  BAR.SYNC.DEFER_BLOCKING 0x0 ;  /* 0x0000000000007b1d */ /* 0x000fec0000010000 */
[----:B------:R-:W-:Y:S02]  /*0470*/  @P2 LDS R5, [R3+-0x10] ;  /* 0xfffff00003052984 */ /* 0x000fe40000000800 */
        /* <DEDUP_REMOVED lines=11> */
[----:B0-----:R-:W-:Y:S01]  /*0530*/  IMAD.IADD R8, R8, 0x1, R5 ;  /* 0x0000000108087824 */ /* 0x001fe200078e0205 */
[----:B------:R-:W-:-:S04]  /*0540*/  MOV R5, RZ ;  /* 0x000000ff00057202 */ /* 0x000fc80000000f00 */
[----:B------:R-:W-:Y:S01]  /*0550*/  STS [R3], R8 ;  /* 0x0000000803007388 */ /* 0x000fe20000000800 */
[----:B------:R-:W-:Y:S06]  /*0560*/  BAR.SYNC.DEFER_BLOCKING 0x0 ;  /* 0x0000000000007b1d */ /* 0x000fec0000010000 */
[----:B------:R-:W-:Y:S02]  /*0570*/  @P2 LDS R5, [R3+-0x40] ;  /* 0xffffc00003052984 */ /* 0x000fe40000000800 */
[----:B------:R-:W-:Y:S06]  /*0580*/  BAR.SYNC.DEFER_BLOCKING 0x0 ;  /* 0x0000000000007b1d */ /* 0x000fec0000010000 */
[----:B------:R-:W0:Y:S02]  /*0590*/  LDS R4, [R3] ;  /* 0x0000000003047984 */ /* 0x000e240000000800 */
[----:B0-----:R-:W-:-:S05]  /*05a0*/  IMAD.IADD R4, R4, 0x1, R5 ;  /* 0x0000000104047824 */ /* 0x001fca00078e0205 */
[----:B------:R-:W-:Y:S01]  /*05b0*/  STS [R3], R4 ;  /* 0x0000000403007388 */ /* 0x000fe20000000800 */
[----:B------:R-:W-:Y:S06]  /*05c0*/  BAR.SYNC.DEFER_BLOCKING 0x0 ;  /* 0x0000000000007b1d */ /* 0x000fec0000010000 */
[----:B------:R-:W0:Y:S04]  /*05d0*/  LDS R5, [R3] ;  /* 0x0000000003057984 */ /* 0x000e280000000800 */
[----:B0-----:R0:W-:Y:S02]  /*05e0*/  STS [R6], R5 ;  /* 0x0000000506007388 */ /* 0x0011e40000000800 */
.L_x_8:
[----:B------:R-:W-:Y:S05]  /*05f0*/  WARPSYNC.ALL ;  /* 0x0000000000007948 */ /* 0x000fea0003800000 */
[----:B------:R-:W-:Y:S08]  /*0600*/  BAR.SYNC.DEFER_BLOCKING 0x0 ;  /* 0x0000000000007b1d */ /* 0x000ff00000010000 */
[----:B0-----:R-:W0:Y:S01]  /*0610*/  @P0 LDC.64 R4, c[0x0][0x388] ;  /* 0x0000e200ff040b82 */ /* 0x001e220000000a00 */
[----:B------:R-:W1:Y:S01]  /*0620*/  @P0 LDS R7, [R6] ;  /* 0x0000000006070984 */ /* 0x000e620000000800 */
[----:B0-----:R-:W-:-:S05]  /*0630*/  @P0 IMAD.WIDE R2, R2, 0x4, R4 ;  /* 0x0000000402020825 */ /* 0x001fca00078e0204 */
[----:B-1----:R0:W-:Y:S01]  /*0640*/  @P0 STG.E desc[UR8][R2.64], R7 ;  /* 0x0000000702000986 */ /* 0x0021e2000c101908 */
[----:B------:R-:W-:Y:S05]  /*0650*/  @P1 EXIT ;  /* 0x000000000000194d */ /* 0x000fea0003800000 */
[----:B------:R-:W1:Y:S01]  /*0660*/  LDS R5, [UR4+0x100] ;  /* 0x00010004ff057984 */ /* 0x000e620008000800 */
[----:B0-----:R-:W0:Y:S02]  /*0670*/  LDC.64 R2, c[0x0][0x390] ;  /* 0x0000e400ff027b82 */ /* 0x001e240000000a00 */
[----:B0-----:R-:W-:-:S05]  /*0680*/  IMAD.WIDE.U32 R2, R0, 0x4, R2 ;  /* 0x0000000400027825 */ /* 0x001fca00078e0002 */
[----:B-1----:R-:W-:Y:S01]  /*0690*/  STG.E desc[UR8][R2.64], R5 ;  /* 0x0000000502007986 */ /* 0x002fe2000c101908 */
[----:B------:R-:W-:Y:S05]  /*06a0*/  EXIT ;  /* 0x000000000000794d */ /* 0x000fea0003800000 */
.L_x_9:
        /* <DEDUP_REMOVED lines=13> */
.L_x_18:


//--------------------- .text._Z20compute_global_countPiS_ii --------------------------
	.section	.text._Z20compute_global_countPiS_ii,"ax",@progbits
	.align	128
        .global         _Z20compute_global_countPiS_ii
        .type           _Z20compute_global_countPiS_ii,@function
        .size           _Z20compute_global_countPiS_ii,(.L_x_19 - _Z20compute_global_countPiS_ii)
        .other          _Z20compute_global_countPiS_ii,@"STO_CUDA_ENTRY STV_DEFAULT"
_Z20compute_global_countPiS_ii:
.text._Z20compute_global_countPiS_ii:
[----:B------:R-:W-:Y:S01]  /*0000*/  LDC R1, c[0x0][0x37c] ;  /* 0x0000df00ff017b82 */ /* 0x000fe20000000800 */
[----:B------:R-:W0:Y:S07]  /*0010*/  S2R R0, SR_TID.X ;  /* 0x0000000000007919 */ /* 0x000e2e0000002100 */
[----:B------:R-:W1:Y:S01]  /*0020*/  S2UR UR6, SR_CTAID.X ;  /* 0x00000000000679c3 */ /* 0x000e620000002500 */
[----:B------:R-:W2:Y:S01]  /*0030*/  LDCU UR7, c[0x0][0x390] ;  /* 0x00007200ff0777ac */ /* 0x000ea20008000800 */
[----:B------:R-:W-:Y:S01]  /*0040*/  BSSY.RECONVERGENT B0, `(.L_x_10) ;  /* 0x0000015000007945 */ /* 0x000fe20003800200 */
[----:B------:R-:W-:Y:S01]  /*0050*/  IMAD.MOV.U32 R6, RZ, RZ, RZ ;  /* 0x000000ffff067224 */ /* 0x000fe200078e00ff */
[----:B------:R-:W-:Y:S01]  /*0060*/  UMOV UR4, 0x400 ;  /* 0x0000040000047882 */ /* 0x000fe20000000000 */
[----:B------:R-:W3:Y:S03]  /*0070*/  LDCU.64 UR8, c[0x0][0x358] ;  /* 0x00006b00ff0877ac */ /* 0x000ee60008000a00 */
[----:B------:R-:W1:Y:S08]  /*0080*/  LDC R5, c[0x0][0x360] ;  /* 0x0000d800ff057b82 */ /* 0x000e700000000800 */
[----:B------:R-:W4:Y:S01]  /*0090*/  S2UR UR5, SR_CgaCtaId ;  /* 0x00000000000579c3 */ /* 0x000f220000008800 */
[----:B0-----:R-:W-:Y:S01]  /*00a0*/  ISETP.GT.U32.AND P0, PT, R0, 0x3, PT ;  /* 0x000000030000780c */ /* 0x001fe20003f04070 */
[----:B-1----:R-:W-:-:S05]  /*00b0*/  IMAD R5, R5, UR6, R0 ;  /* 0x0000000605057c24 */ /* 0x002fca000f8e0200 */
[----:B--2---:R-:W-:Y:S01]  /*00c0*/  ISETP.GE.AND P1, PT, R5, UR7, PT ;  /* 0x0000000705007c0c */ /* 0x004fe2000bf26270 */
[----:B----4-:R-:W-:-:S06]  /*00d0*/  ULEA UR4, UR5, UR4, 0x18 ;  /* 0x0000000405047291 */ /* 0x010fcc000f8ec0ff */
[----:B------:R-:W-:-:S05]  /*00e0*/  LEA R4, R0, UR4, 0x2 ;  /* 0x0000000400047c11 */ /* 0x000fca000f8e10ff */
[----:B------:R0:W-:Y:S01]  /*00f0*/  @!P0 STS [R4], RZ ;  /* 0x000000ff04008388 */ /* 0x0001e20000000800 */
[----:B------:R-:W-:Y:S06]  /*0100*/  BAR.SYNC.DEFER_BLOCKING 0x0 ;  /* 0x0000000000007b1d */ /* 0x000fec0000010000 */
[----:B---3--:R-:W-:Y:S05]  /*0110*/  @P1 BRA `(.L_x_11) ;  /* 0x00000000001c1947 */ /* 0x008fea0003800000 */
[----:B------:R-:W1:Y:S01]  /*0120*/  LDC.64 R2, c[0x0][0x380] ;  /* 0x0000e000ff027b82 */ /* 0x000e620000000a00 */
[----:B------:R-:W2:Y:S01]  /*0130*/  LDCU UR5, c[0x0][0x394] ;  /* 0x00007280ff0577ac */ /* 0x000ea20008000800 */
[----:B-1----:R-:W-:-:S06]  /*0140*/  IMAD.WIDE R2, R5, 0x4, R2 ;  /* 0x0000000405027825 */ /* 0x002fcc00078e0202 */
[----:B------:R-:W3:Y:S01]  /*0150*/  LDG.E R2, desc[UR8][R2.64] ;  /* 0x0000000802027981 */ /* 0x000ee2000c1e1900 */
[----:B--2---:R-:W-:-:S06]  /*0160*/  USHF.L.U32 UR5, UR5, 0x1, URZ ;  /* 0x0000000105057899 */ /* 0x004fcc00080006ff */
[----:B---3--:R-:W-:-:S04]  /*0170*/  SHF.R.S32.HI R6, RZ, UR5, R2 ;  /* 0x00000005ff067c19 */ /* 0x008fc80008011402 */
[----:B------:R-:W-:-:S07]  /*0180*/  LOP3.LUT R6, R6, 0x3, RZ, 0xc0, !PT ;  /* 0x0000000306067812 */ /* 0x000fce00078ec0ff */
.L_x_11:
[----:B------:R-:W-:Y:S05]  /*0190*/  BSYNC.RECONVERGENT B0 ;  /* 0x0000000000007941 */ /* 0x000fea0003800200 */
.L_x_10:
[C---:B------:R-:W-:Y:S01]  /*01a0*/  ISETP.NE.AND P1, PT, R6.reuse, RZ, PT ;  /* 0x000000ff0600720c */ /* 0x040fe20003f25270 */
[----:B------:R-:W-:Y:S01]  /*01b0*/  BSSY.RECONVERGENT B0, `(.L_x_12) ;  /* 0x000001a000007945 */ /* 0x000fe20003800200 */
[C---:B------:R-:W-:Y:S02]  /*01c0*/  ISETP.NE.AND P2, PT, R6.reuse, 0x1, PT ;  /* 0x000000010600780c */ /* 0x040fe40003f45270 */
[C---:B------:R-:W-:Y:S02]  /*01d0*/  ISETP.NE.AND P3, PT, R6.reuse, 0x2, PT ;  /* 0x000000020600780c */ /* 0x040fe40003f65270 */
[----:B------:R-:W-:Y:S02]  /*01e0*/  ISETP.NE.AND P4, PT, R6, 0x3, PT ;  /* 0x000000030600780c */ /* 0x000fe40003f85270 */
[----:B------:R-:W-:-:S05]  /*01f0*/  ISETP.NE.AND P5, PT, R0, RZ, PT ;  /* 0x000000ff0000720c */ /* 0x000fca0003fa5270 */
[----:B------:R-:W-:Y:S02]  /*0200*/  VOTE.ANY R8, PT, !P1 ;  /* 0x0000000000087806 */ /* 0x000fe400048e0100 */
[----:B------:R-:W-:Y:S02]  /*0210*/  VOTE.ANY R9, PT, !P2 ;  /* 0x0000000000097806 */ /* 0x000fe400050e0100 */
[----:B------:R-:W-:Y:S02]  /*0220*/  VOTE.ANY R10, PT, !P3 ;  /* 0x00000000000a7806 */ /* 0x000fe400058e0100 */
[----:B------:R-:W-:Y:S02]  /*0230*/  VOTE.ANY R11, PT, !P4 ;  /* 0x00000000000b7806 */ /* 0x000fe400060e0100 */
[----:B------:R-:W-:Y:S05]  /*0240*/  @P5 BRA `(.L_x_13) ;  /* 0x0000000000405947 */ /* 0x000fea0003800000 */
[----:B------:R-:W1:Y:S01]  /*0250*/  LDS R7, [UR4] ;  /* 0x00000004ff077984 */ /* 0x000e620008000800 */
[----:B------:R-:W-:Y:S03]  /*0260*/  POPC R3, R10 ;  /* 0x0000000a00037309 */ /* 0x000fe60000000000 */
[----:B------:R-:W2:Y:S04]  /*0270*/  LDS R12, [UR4+0x4] ;  /* 0x00000404ff0c7984 */ /* 0x000ea80008000800 */
[----:B------:R-:W3:Y:S01]  /*0280*/  LDS R14, [UR4+0x8] ;  /* 0x00000804ff0e7984 */ /* 0x000ee20008000800 */
[----:B------:R-:W-:Y:S03]  /*0290*/  POPC R5, R9 ;  /* 0x0000000900057309 */ /* 0x000fe60000000000 */
[----:B------:R-:W4:Y:S05]  /*02a0*/  LDS R13, [UR4+0xc] ;  /* 0x00000c04ff0d7984 */ /* 0x000f2a0008000800 */
[----:B------:R-:W1:Y:S08]  /*02b0*/  POPC R6, R8 ;  /* 0x0000000800067309 */ /* 0x000e700000000000 */
[----:B------:R-:W4:Y:S01]  /*02c0*/  POPC R2, R11 ;  /* 0x0000000b00027309 */ /* 0x000f220000000000 */
[----:B-1----:R-:W-:-:S02]  /*02d0*/  IMAD.IADD R6, R6, 0x1, R7 ;  /* 0x0000000106067824 */ /* 0x002fc400078e0207 */
[----:B--2---:R-:W-:-:S03]  /*02e0*/  IMAD.IADD R5, R5, 0x1, R12 ;  /* 0x0000000105057824 */ /* 0x004fc600078e020c */
[----:B------:R1:W-:Y:S01]  /*02f0*/  STS [UR4], R6 ;  /* 0x00000006ff007988 */ /* 0x0003e20008000804 */
[----:B---3--:R-:W-:-:S03]  /*0300*/  IMAD.IADD R3, R3, 0x1, R14 ;  /* 0x0000000103037824 */ /* 0x008fc600078e020e */
[----:B------:R1:W-:Y:S01]  /*0310*/  STS [UR4+0x4], R5 ;  /* 0x00000405ff007988 */ /* 0x0003e20008000804 */
[----:B----4-:R-:W-:-:S03]  /*0320*/  IMAD.IADD R2, R2, 0x1, R13 ;  /* 0x0000000102027824 */ /* 0x010fc600078e020d */
[----:B------:R1:W-:Y:S04]  /*0330*/  STS [UR4+0x8], R3 ;  /* 0x00000803ff007988 */ /* 0x0003e80008000804 */
[----:B------:R1:W-:Y:S02]  /*0340*/  STS [UR4+0xc], R2 ;  /* 0x00000c02ff007988 */ /* 0x0003e40008000804 */
.L_x_13:
[----:B------:R-:W-:Y:S05]  /*0350*/  BSYNC.RECONVERGENT B0 ;  /* 0x0000000000007941 */ /* 0x000fea0003800200 */
.L_x_12:
[----:B------:R-:W-:Y:S06]  /*0360*/  BAR.SYNC.DEFER_BLOCKING 0x0 ;  /* 0x0000000000007b1d */ /* 0x000fec0000010000 */
[----:B------:R-:W-:Y:S05]  /*0370*/  @P0 EXIT ;  /* 0x000000000000094d */ /* 0x000fea0003800000 */
[----:B-1----:R-:W1:Y:S01]  /*0380*/  LDS R5, [R4] ;  /* 0x0000000004057984 */ /* 0x002e620000000800 */
[----:B------:R-:W2:Y:S08]  /*0390*/  LDC R7, c[0x0][0x370] ;  /* 0x0000dc00ff077b82 */ /* 0x000eb00000000800 */
[----:B------:R-:W3:Y:S01]  /*03a0*/  LDC.64 R2, c[0x0][0x388] ;  /* 0x0000e200ff027b82 */ /* 0x000ee20000000a00 */
[----:B--2---:R-:W-:-:S04]  /*03b0*/  IMAD R7, R0, R7, UR6 ;  /* 0x0000000600077e24 */ /* 0x004fc8000f8e0207 */
[----:B---3--:R-:W-:-:S05]  /*03c0*/  IMAD.WIDE.U32 R2, R7, 0x4, R2 ;  /* 0x0000000407027825 */ /* 0x008fca00078e0002 */
[----:B-1----:R-:W-:Y:S01]  /*03d0*/  STG.E desc[UR8][R2.64], R5 ;  /* 0x0000000502007986 */ /* 0x002fe2000c101908 */
[----:B------:R-:W-:Y:S05]  /*03e0*/  EXIT ;  /* 0x000000000000794d */ /* 0x000fea0003800000 */
.L_x_14:
        /* <DEDUP_REMOVED lines=9> */
.L_x_19:


//--------------------- .nv.shared.reserved.0     --------------------------
	.section	.nv.shared.reserved.0,"aw",@nobits
	.weak		__nv_reservedSMEM_offset_0_alias
	.size		__nv_reservedSMEM_offset_0_alias, 0, 64
	.other		__nv_reservedSMEM_offset_0_alias,@"STO_CUDA_RESERVED_SHARED STV_DEFAULT"
__nv_reservedSMEM_offset_0_alias:
	.zero		0
	.zero		64


//--------------------- .nv.shared._Z12in_lane_scanPiS_S_i --------------------------
	.section	.nv.shared._Z12in_lane_scanPiS_S_i,"aw",@nobits
	.sectionflags	@""
	.align	4
.nv.shared._Z12in_lane_scanPiS_S_i:
	.zero		1284


//--------------------- .nv.shared._Z20compute_global_countPiS_ii --------------------------
	.section	.nv.shared._Z20compute_global_countPiS_ii,"aw",@nobits
	.sectionflags	@""
	.align	4
.nv.shared._Z20compute_global_countPiS_ii:
	.zero		1040


//--------------------- .nv.constant0._Z10radix_sortPiS_S_ii --------------------------
	.section	.nv.constant0._Z10radix_sortPiS_S_ii,"a",@progbits
	.sectionflags	@""
	.align	4
.nv.constant0._Z10radix_sortPiS_S_ii:
	.zero		928


//--------------------- .nv.constant0._Z19in_lane_propagationPiS_S_i --------------------------
	.section	.nv.constant0._Z19in_lane_propagationPiS_S_i,"a",@progbits
	.sectionflags	@""
	.align	4
.nv.constant0._Z19in_lane_propagationPiS_S_i:
	.zero		924


//--------------------- .nv.constant0._Z18parallel_scan_sumsPiS_i --------------------------
	.section	.nv.constant0._Z18parallel_scan_sumsPiS_i,"a",@progbits
	.sectionflags	@""
	.align	4
.nv.constant0._Z18parallel_scan_sumsPiS_i:
	.zero		916


//--------------------- .nv.constant0._Z12in_lane_scanPiS_S_i --------------------------
	.section	.nv.constant0._Z12in_lane_scanPiS_S_i,"a",@progbits
	.sectionflags	@""
	.align	4
.nv.constant0._Z12in_lane_scanPiS_S_i:
	.zero		924


//--------------------- .nv.constant0._Z20compute_global_countPiS_ii --------------------------
	.section	.nv.constant0._Z20compute_global_countPiS_ii,"a",@progbits
	.sectionflags	@""
	.align	4
.nv.constant0._Z20compute_global_countPiS_ii:
	.zero		920


//--------------------- SYMBOLS --------------------------

	.type		.nv.reservedSmem.offset0,@object
	.size		.nv.reservedSmem.offset0,0x4
	.type		.nv.reservedSmem.cap,@object
	.size		.nv.reservedSmem.cap,0x4
